	.headerflags	@"EF_CUDA_TEXMODE_UNIFIED EF_CUDA_64BIT_ADDRESS EF_CUDA_ACCELERATORS EF_CUDA_SM90 EF_CUDA_VIRTUAL_SM(EF_CUDA_SM90)"
	.elftype	@"ET_EXEC"


//--------------------- .nv.info                  --------------------------
	.section	.nv.info,"",@"SHT_CUDA_INFO"
	.align	4


	//----- nvinfo : EIATTR_REGCOUNT
	.align		4
        /*0000*/ 	.byte	0x04, 0x2f
        /*0002*/ 	.short	(.L_1 - .L_0)
	.align		4
.L_0:
        /*0004*/ 	.word	index@(triton_mm)
        /*0008*/ 	.word	0x00000060


	//----- nvinfo : EIATTR_MIN_STACK_SIZE
	.align		4
.L_1:
        /*000c*/ 	.byte	0x04, 0x12
        /*000e*/ 	.short	(.L_3 - .L_2)
	.align		4
.L_2:
        /*0010*/ 	.word	index@(triton_mm)
        /*0014*/ 	.word	0x00000000


	//----- nvinfo : EIATTR_FRAME_SIZE
	.align		4
.L_3:
        /*0018*/ 	.byte	0x04, 0x11
        /*001a*/ 	.short	(.L_5 - .L_4)
	.align		4
.L_4:
        /*001c*/ 	.word	index@(triton_mm)
        /*0020*/ 	.word	0x00000000


	//----- nvinfo : EIATTR_MIN_STACK_SIZE
	.align		4
.L_5:
        /*0024*/ 	.byte	0x04, 0x12
        /*0026*/ 	.short	(.L_7 - .L_6)
	.align		4
.L_6:
        /*0028*/ 	.word	index@(triton_mm)
        /*002c*/ 	.word	0x00000000
.L_7:


//--------------------- .nv.info.triton_mm        --------------------------
	.section	.nv.info.triton_mm,"",@"SHT_CUDA_INFO"
	.sectionflags	@""
	.align	4


	//----- nvinfo : EIATTR_CUDA_API_VERSION
	.align		4
        /*0000*/ 	.byte	0x04, 0x37
        /*0002*/ 	.short	(.L_9 - .L_8)
.L_8:
        /*0004*/ 	.word	0x0000007c


	//----- nvinfo : EIATTR_KPARAM_INFO
	.align		4
.L_9:
        /*0008*/ 	.byte	0x04, 0x17
        /*000a*/ 	.short	(.L_11 - .L_10)
.L_10:
        /*000c*/ 	.word	0x00000000
        /*0010*/ 	.short	0x0004
        /*0012*/ 	.short	0x001c
        /*0014*/ 	.byte	0x00, 0xf0, 0x11, 0x00


	//----- nvinfo : EIATTR_KPARAM_INFO
	.align		4
.L_11:
        /*0018*/ 	.byte	0x04, 0x17
        /*001a*/ 	.short	(.L_13 - .L_12)
.L_12:
        /*001c*/ 	.word	0x00000000
        /*0020*/ 	.short	0x0003
        /*0022*/ 	.short	0x0018
        /*0024*/ 	.byte	0x00, 0xf0, 0x11, 0x00


	//----- nvinfo : EIATTR_KPARAM_INFO
	.align		4
.L_13:
        /*0028*/ 	.byte	0x04, 0x17
        /*002a*/ 	.short	(.L_15 - .L_14)
.L_14:
        /*002c*/ 	.word	0x00000000
        /*0030*/ 	.short	0x0002
        /*0032*/ 	.short	0x0010
        /*0034*/ 	.byte	0x00, 0xf0, 0x21, 0x00


	//----- nvinfo : EIATTR_KPARAM_INFO
	.align		4
.L_15:
        /*0038*/ 	.byte	0x04, 0x17
        /*003a*/ 	.short	(.L_17 - .L_16)
.L_16:
        /*003c*/ 	.word	0x00000000
        /*0040*/ 	.short	0x0001
        /*0042*/ 	.short	0x0008
        /*0044*/ 	.byte	0x00, 0xf0, 0x21, 0x00


	//----- nvinfo : EIATTR_KPARAM_INFO
	.align		4
.L_17:
        /*0048*/ 	.byte	0x04, 0x17
        /*004a*/ 	.short	(.L_19 - .L_18)
.L_18:
        /*004c*/ 	.word	0x00000000
        /*0050*/ 	.short	0x0000
        /*0052*/ 	.short	0x0000
        /*0054*/ 	.byte	0x00, 0xf0, 0x21, 0x00


	//----- nvinfo : EIATTR_SPARSE_MMA_MASK
	.align		4
.L_19:
        /*0058*/ 	.byte	0x03, 0x50
        /*005a*/ 	.short	0x0000


	//----- nvinfo : EIATTR_MAXREG_COUNT
	.align		4
        /*005c*/ 	.byte	0x03, 0x1b
        /*005e*/ 	.short	0x00ff


	//----- nvinfo : EIATTR_COOP_GROUP_MASK_REGIDS
	.align		4
        /*0060*/ 	.byte	0x04, 0x29
        /*0062*/ 	.short	(.L_21 - .L_20)


	//   ....[0]....
.L_20:
        /*0064*/ 	.word	0xffffffff


	//----- nvinfo : EIATTR_COOP_GROUP_INSTR_OFFSETS
	.align		4
.L_21:
        /*0068*/ 	.byte	0x04, 0x28
        /*006a*/ 	.short	(.L_23 - .L_22)


	//   ....[0]....
.L_22:
        /*006c*/ 	.word	0x00000eb0


	//----- nvinfo : EIATTR_EXIT_INSTR_OFFSETS
	.align		4
.L_23:
        /*0070*/ 	.byte	0x04, 0x1c
        /*0072*/ 	.short	(.L_25 - .L_24)


	//   ....[0]....
.L_24:
        /*0074*/ 	.word	0x00000050


	//   ....[1]....
        /*0078*/ 	.word	0x00001c40


	//   ....[2]....
        /*007c*/ 	.word	0x00001c90


	//----- nvinfo : EIATTR_MAX_THREADS
	.align		4
.L_25:
        /*0080*/ 	.byte	0x04, 0x05
        /*0082*/ 	.short	(.L_27 - .L_26)
.L_26:
        /*0084*/ 	.word	0x00000080
        /*0088*/ 	.word	0x00000001
        /*008c*/ 	.word	0x00000001


	//----- nvinfo : EIATTR_CBANK_PARAM_SIZE
	.align		4
.L_27:
        /*0090*/ 	.byte	0x03, 0x19
        /*0092*/ 	.short	0x0020


	//----- nvinfo : EIATTR_PARAM_CBANK
	.align		4
        /*0094*/ 	.byte	0x04, 0x0a
        /*0096*/ 	.short	(.L_29 - .L_28)
	.align		4
.L_28:
        /*0098*/ 	.word	index@(.nv.constant0.triton_mm)
        /*009c*/ 	.short	0x0210
        /*009e*/ 	.short	0x0020


	//----- nvinfo : EIATTR_SW_WAR
	.align		4
.L_29:
        /*00a0*/ 	.byte	0x04, 0x36
        /*00a2*/ 	.short	(.L_31 - .L_30)
.L_30:
        /*00a4*/ 	.word	0x00000008
.L_31:


//--------------------- .nv.callgraph             --------------------------
	.section	.nv.callgraph,"",@"SHT_CUDA_CALLGRAPH"
	.align	4
	.sectionentsize	8
	.align		4
        /*0000*/ 	.word	0x00000000
	.align		4
        /*0004*/ 	.word	0xffffffff
	.align		4
        /*0008*/ 	.word	0x00000000
	.align		4
        /*000c*/ 	.word	0xfffffffe
	.align		4
        /*0010*/ 	.word	0x00000000
	.align		4
        /*0014*/ 	.word	0xfffffffd
	.align		4
        /*0018*/ 	.word	0x00000000
	.align		4
        /*001c*/ 	.word	0xfffffffc


//--------------------- .text.triton_mm           --------------------------
	.section	.text.triton_mm,"ax",@progbits
	.sectionflags	@"SHF_BARRIERS=1"
	.align	128
        .global         triton_mm
        .type           triton_mm,@function
        .size           triton_mm,(.L_x_2 - triton_mm)
        .other          triton_mm,@"STO_CUDA_ENTRY STV_DEFAULT"
triton_mm:
.text.triton_mm:
[----:B------:R-:W1:Y:S02]  /*0000*/  LDC R1, c[0x0][0x28] ;  /* 0x00000a00ff017b82 */ /* 0x000e640000000800 */
[----:B------:R-:W2:Y:S02]  /*0010*/  LDC.64 R2, c[0x0][0x228] ;  /* 0x00008a00ff027b82 */ /* 0x000ea40000000a00 */
[----:B--2---:R-:W-:-:S04]  /*0020*/  IMAD.IADD R0, R3, 0x1, R2 ;  /* 0x0000000103007824 */ /* 0x004fc800078e0202 */
[----:B------:R-:W-:-:S05]  /*0030*/  IMAD R2, R0, 0xc00, RZ ;  /* 0x00000c0000027824 */ /* 0x000fca00078e02ff */
[----:B------:R-:W-:-:S13]  /*0040*/  ISETP.NE.AND P0, PT, R2, RZ, PT ;  /* 0x000000ff0200720c */ /* 0x000fda0003f05270 */
[----:B------:R-:W-:Y:S05]  /*0050*/  @!P0 EXIT ;  /* 0x000000000000894d */ /* 0x000fea0003800000 */
[----:B------:R-:W2:Y:S01]  /*0060*/  S2R R10, SR_CTAID.X ;  /* 0x00000000000a7919 */ /* 0x000ea20000002500 */
[----:B------:R-:W-:Y:S01]  /*0070*/  VIADD R2, R0, 0x7f ;  /* 0x0000007f00027836 */ /* 0x000fe20000000000 */
[----:B------:R-:W-:Y:S01]  /*0080*/  IABS R18, R0 ;  /* 0x0000000000127213 */ /* 0x000fe20000000000 */
[----:B------:R-:W3:Y:S01]  /*0090*/  S2UR UR18, SR_CgaCtaId ;  /* 0x00000000001279c3 */ /* 0x000ee20000008800 */
[----:B------:R-:W4:Y:S01]  /*00a0*/  S2R R14, SR_TID.X ;  /* 0x00000000000e7919 */ /* 0x000f220000002100 */
[----:B------:R-:W-:Y:S01]  /*00b0*/  UMOV UR4, 0x400 ;  /* 0x0000040000047882 */ /* 0x000fe20000000000 */
[----:B------:R-:W-:Y:S01]  /*00c0*/  SHF.R.S32.HI R3, RZ, 0x1f, R2 ;  /* 0x0000001fff037819 */ /* 0x000fe20000011402 */
[----:B------:R-:W-:Y:S01]  /*00d0*/  ULDC.64 UR22, c[0x0][0x208] ;  /* 0x0000820000167ab9 */ /* 0x000fe20000000a00 */
[----:B------:R-:W-:Y:S01]  /*00e0*/  IMAD.MOV.U32 R91, RZ, RZ, -0x20 ;  /* 0xffffffe0ff5b7424 */ /* 0x000fe200078e00ff */
[----:B------:R-:W-:Y:S02]  /*00f0*/  CS2R R56, SRZ ;  /* 0x0000000000387805 */ /* 0x000fe4000001ff00 */
[----:B------:R-:W-:Y:S01]  /*0100*/  LEA.HI R3, R3, R2, RZ, 0x7 ;  /* 0x0000000203037211 */ /* 0x000fe200078f38ff */
[----:B------:R-:W5:Y:S01]  /*0110*/  LDC.64 R26, c[0x0][0x210] ;  /* 0x00008400ff1a7b82 */ /* 0x000f620000000a00 */
[----:B------:R-:W-:-:S02]  /*0120*/  CS2R R58, SRZ ;  /* 0x00000000003a7805 */ /* 0x000fc4000001ff00 */
[----:B------:R-:W-:Y:S02]  /*0130*/  CS2R R60, SRZ ;  /* 0x00000000003c7805 */ /* 0x000fe4000001ff00 */
[----:B------:R-:W-:Y:S02]  /*0140*/  CS2R R62, SRZ ;  /* 0x00000000003e7805 */ /* 0x000fe4000001ff00 */
[----:B------:R-:W-:Y:S02]  /*0150*/  CS2R R64, SRZ ;  /* 0x0000000000407805 */ /* 0x000fe4000001ff00 */
[----:B------:R-:W-:Y:S02]  /*0160*/  CS2R R66, SRZ ;  /* 0x0000000000427805 */ /* 0x000fe4000001ff00 */
[----:B------:R-:W-:Y:S02]  /*0170*/  CS2R R68, SRZ ;  /* 0x0000000000447805 */ /* 0x000fe4000001ff00 */
[----:B------:R-:W-:Y:S01]  /*0180*/  CS2R R70, SRZ ;  /* 0x0000000000467805 */ /* 0x000fe2000001ff00 */
        /* <DEDUP_REMOVED lines=8> */
[----:B---3--:R-:W-:Y:S01]  /*0210*/  UPRMT UR18, UR18, 0x654, UR4 ;  /* 0x0000065412127896 */ /* 0x008fe20008000004 */
[----:B------:R-:W-:-:S02]  /*0220*/  CS2R R86, SRZ ;  /* 0x0000000000567805 */ /* 0x000fc4000001ff00 */
[----:B------:R-:W-:Y:S02]  /*0230*/  CS2R R38, SRZ ;  /* 0x0000000000267805 */ /* 0x000fe4000001ff00 */
[----:B------:R-:W-:Y:S02]  /*0240*/  CS2R R40, SRZ ;  /* 0x0000000000287805 */ /* 0x000fe4000001ff00 */
[----:B------:R-:W-:Y:S01]  /*0250*/  CS2R R42, SRZ ;  /* 0x00000000002a7805 */ /* 0x000fe2000001ff00 */
[C---:B--2---:R-:W-:Y:S01]  /*0260*/  IMAD.HI R4, R10.reuse, 0x2aaaaaab, RZ ;  /* 0x2aaaaaab0a047827 */ /* 0x044fe200078e02ff */
[----:B------:R-:W-:Y:S02]  /*0270*/  ISETP.GE.AND P1, PT, R10, RZ, PT ;  /* 0x000000ff0a00720c */ /* 0x000fe40003f26270 */
[----:B------:R-:W-:Y:S02]  /*0280*/  CS2R R44, SRZ ;  /* 0x00000000002c7805 */ /* 0x000fe4000001ff00 */
[----:B------:R-:W-:-:S02]  /*0290*/  CS2R R46, SRZ ;  /* 0x00000000002e7805 */ /* 0x000fc4000001ff00 */
[----:B----4-:R-:W-:Y:S02]  /*02a0*/  SHF.R.U32.HI R90, RZ, 0x5, R14 ;  /* 0x00000005ff5a7819 */ /* 0x010fe4000001160e */
[----:B------:R-:W-:Y:S02]  /*02b0*/  CS2R R48, SRZ ;  /* 0x0000000000307805 */ /* 0x000fe4000001ff00 */
[----:B------:R-:W-:Y:S02]  /*02c0*/  SHF.R.U32.HI R5, RZ, 0x1f, R4 ;  /* 0x0000001fff057819 */ /* 0x000fe40000011604 */
[----:B------:R-:W-:Y:S02]  /*02d0*/  CS2R R50, SRZ ;  /* 0x0000000000327805 */ /* 0x000fe4000001ff00 */
[----:B------:R-:W-:Y:S02]  /*02e0*/  CS2R R52, SRZ ;  /* 0x0000000000347805 */ /* 0x000fe4000001ff00 */
[----:B------:R-:W-:-:S02]  /*02f0*/  LOP3.LUT R90, R90, 0x7fffffc, RZ, 0xc0, !PT ;  /* 0x07fffffc5a5a7812 */ /* 0x000fc400078ec0ff */
[----:B------:R-:W-:Y:S02]  /*0300*/  CS2R R54, SRZ ;  /* 0x0000000000367805 */ /* 0x000fe4000001ff00 */
[----:B------:R-:W-:Y:S01]  /*0310*/  LEA.HI.SX32 R5, R4, R5, 0x1a ;  /* 0x0000000504057211 */ /* 0x000fe200078fd2ff */
[----:B------:R-:W-:Y:S01]  /*0320*/  UMOV UR19, 0x1 ;  /* 0x0000000100137882 */ /* 0x000fe20000000000 */
[----:B------:R-:W-:Y:S01]  /*0330*/  UMOV UR6, 0xffffffff ;  /* 0xffffffff00067882 */ /* 0x000fe20000000000 */
[----:B------:R-:W-:Y:S01]  /*0340*/  UMOV UR4, URZ ;  /* 0x0000003f00047c82 */ /* 0x000fe20008000000 */
[----:B------:R-:W-:Y:S01]  /*0350*/  UIADD3 UR21, UR18, 0x6000, URZ ;  /* 0x0000600012157890 */ /* 0x000fe2000fffe03f */
[C---:B------:R-:W-:Y:S01]  /*0360*/  IMAD.SHL.U32 R4, R5.reuse, 0x8, RZ ;  /* 0x0000000805047824 */ /* 0x040fe200078e00ff */
[----:B------:R-:W-:Y:S01]  /*0370*/  UMOV UR5, URZ ;  /* 0x0000003f00057c82 */ /* 0x000fe20008000000 */
[----:B------:R-:W-:-:S03]  /*0380*/  IMAD R5, R5, -0x180, R10 ;  /* 0xfffffe8005057824 */ /* 0x000fc600078e020a */
[----:B------:R-:W-:Y:S02]  /*0390*/  LEA.HI.SX32 R3, R3, -R4, 0x19 ;  /* 0x8000000403037211 */ /* 0x000fe400078fcaff */
[----:B------:R-:W-:Y:S02]  /*03a0*/  IABS R12, R5 ;  /* 0x00000005000c7213 */ /* 0x000fe40000000000 */
[----:B------:R-:W-:-:S04]  /*03b0*/  VIMNMX R6, R3, 0x8, PT ;  /* 0x0000000803067848 */ /* 0x000fc80003fe0100 */
[----:B------:R-:W-:-:S04]  /*03c0*/  IABS R11, R6 ;  /* 0x00000006000b7213 */ /* 0x000fc80000000000 */
[----:B------:R-:W2:Y:S08]  /*03d0*/  I2F.RP R7, R11 ;  /* 0x0000000b00077306 */ /* 0x000eb00000209400 */
[----:B--2---:R-:W2:Y:S02]  /*03e0*/  MUFU.RCP R7, R7 ;  /* 0x0000000700077308 */ /* 0x004ea40000001000 */
[----:B--2---:R-:W-:Y:S01]  /*03f0*/  VIADD R2, R7, 0xffffffe ;  /* 0x0ffffffe07027836 */ /* 0x004fe20000000000 */
[----:B------:R-:W-:-:S02]  /*0400*/  IABS R7, R10 ;  /* 0x0000000a00077213 */ /* 0x000fc40000000000 */
[----:B------:R-:W-:-:S03]  /*0410*/  IABS R10, R0 ;  /* 0x00000000000a7213 */ /* 0x000fc60000000000 */
[----:B------:R2:W3:Y:S02]  /*0420*/  F2I.FTZ.U32.TRUNC.NTZ R3, R2 ;  /* 0x0000000200037305 */ /* 0x0004e4000021f000 */
[----:B------:R-:W-:Y:S01]  /*0430*/  IMAD.MOV R15, RZ, RZ, -R10 ;  /* 0x000000ffff0f7224 */ /* 0x000fe200078e0a0a */
[----:B------:R-:W-:Y:S01]  /*0440*/  SHF.R.U32.HI R10, RZ, 0x3, R14 ;  /* 0x00000003ff0a7819 */ /* 0x000fe2000001160e */
[----:B--2---:R-:W-:-:S03]  /*0450*/  IMAD.MOV.U32 R2, RZ, RZ, RZ ;  /* 0x000000ffff027224 */ /* 0x004fc600078e00ff */
[----:B------:R-:W-:Y:S01]  /*0460*/  SGXT.U32 R10, R10, 0x4 ;  /* 0x000000040a0a781a */ /* 0x000fe20000000000 */
[----:B---3--:R-:W-:-:S04]  /*0470*/  IMAD.MOV R8, RZ, RZ, -R3 ;  /* 0x000000ffff087224 */ /* 0x008fc800078e0a03 */
[----:B------:R-:W-:Y:S01]  /*0480*/  IMAD R9, R8, R11, RZ ;  /* 0x0000000b08097224 */ /* 0x000fe200078e02ff */
[----:B------:R-:W-:-:S03]  /*0490*/  IABS R8, R6 ;  /* 0x0000000600087213 */ /* 0x000fc60000000000 */
[----:B------:R-:W-:Y:S02]  /*04a0*/  IMAD.HI.U32 R3, R3, R9, R2 ;  /* 0x0000000903037227 */ /* 0x000fe400078e0002 */
[----:B------:R-:W2:Y:S02]  /*04b0*/  I2F.RP R9, R18 ;  /* 0x0000001200097306 */ /* 0x000ea40000209400 */
[----:B------:R-:W-:Y:S02]  /*04c0*/  IMAD.MOV R13, RZ, RZ, -R8 ;  /* 0x000000ffff0d7224 */ /* 0x000fe400078e0a08 */
[----:B------:R-:W-:-:S04]  /*04d0*/  IMAD.HI.U32 R2, R3, R7, RZ ;  /* 0x0000000703027227 */ /* 0x000fc800078e00ff */
[----:B------:R-:W-:Y:S02]  /*04e0*/  IMAD R2, R2, R13, R7 ;  /* 0x0000000d02027224 */ /* 0x000fe400078e0207 */
[----:B------:R-:W-:-:S03]  /*04f0*/  IMAD.HI.U32 R8, R3, R12, RZ ;  /* 0x0000000c03087227 */ /* 0x000fc600078e00ff */
[C---:B------:R-:W-:Y:S01]  /*0500*/  ISETP.GT.U32.AND P0, PT, R11.reuse, R2, PT ;  /* 0x000000020b00720c */ /* 0x040fe20003f04070 */
[----:B------:R-:W-:Y:S01]  /*0510*/  IMAD R7, R8, R13, R12 ;  /* 0x0000000d08077224 */ /* 0x000fe200078e020c */
[----:B--2---:R-:W2:Y:S04]  /*0520*/  MUFU.RCP R9, R9 ;  /* 0x0000000900097308 */ /* 0x004ea80000001000 */
[----:B------:R-:W-:-:S07]  /*0530*/  ISETP.GT.U32.AND P2, PT, R11, R7, PT ;  /* 0x000000070b00720c */ /* 0x000fce0003f44070 */
[----:B------:R-:W-:Y:S02]  /*0540*/  @!P0 IMAD.IADD R2, R2, 0x1, -R11 ;  /* 0x0000000102028824 */ /* 0x000fe400078e0a0b */
[----:B--2---:R-:W-:-:S03]  /*0550*/  VIADD R3, R9, 0xffffffe ;  /* 0x0ffffffe09037836 */ /* 0x004fc60000000000 */
[----:B------:R-:W-:Y:S01]  /*0560*/  ISETP.GT.U32.AND P0, PT, R11, R2, PT ;  /* 0x000000020b00720c */ /* 0x000fe20003f04070 */
[----:B------:R-:W-:Y:S01]  /*0570*/  @!P2 IMAD.IADD R7, R7, 0x1, -R11 ;  /* 0x000000010707a824 */ /* 0x000fe200078e0a0b */
[-C--:B------:R-:W-:Y:S01]  /*0580*/  LOP3.LUT R9, R5, R6.reuse, RZ, 0x3c, !PT ;  /* 0x0000000605097212 */ /* 0x080fe200078e3cff */
[----:B------:R-:W-:Y:S01]  /*0590*/  @!P2 VIADD R8, R8, 0x1 ;  /* 0x000000010808a836 */ /* 0x000fe20000000000 */
[----:B------:R-:W-:Y:S01]  /*05a0*/  LOP3.LUT R5, RZ, R6, RZ, 0x33, !PT ;  /* 0x00000006ff057212 */ /* 0x000fe200078e33ff */
[----:B------:R-:W2:Y:S01]  /*05b0*/  F2I.FTZ.U32.TRUNC.NTZ R3, R3 ;  /* 0x0000000300037305 */ /* 0x000ea2000021f000 */
[----:B------:R-:W-:-:S07]  /*05c0*/  ISETP.GE.AND P3, PT, R9, RZ, PT ;  /* 0x000000ff0900720c */ /* 0x000fce0003f66270 */
[----:B------:R-:W-:Y:S01]  /*05d0*/  @!P0 IMAD.IADD R2, R2, 0x1, -R11 ;  /* 0x0000000102028824 */ /* 0x000fe200078e0a0b */
[----:B------:R-:W-:Y:S02]  /*05e0*/  ISETP.NE.AND P0, PT, R6, RZ, PT ;  /* 0x000000ff0600720c */ /* 0x000fe40003f05270 */
[----:B------:R-:W-:Y:S01]  /*05f0*/  SHF.R.U32.HI R6, RZ, 0x2, R14 ;  /* 0x00000002ff067819 */ /* 0x000fe2000001160e */
[----:B------:R-:W-:Y:S01]  /*0600*/  @!P1 IMAD.MOV R2, RZ, RZ, -R2 ;  /* 0x000000ffff029224 */ /* 0x000fe200078e0a02 */
[----:B------:R-:W-:Y:S01]  /*0610*/  ISETP.GE.U32.AND P1, PT, R7, R11, PT ;  /* 0x0000000b0700720c */ /* 0x000fe20003f26070 */
[----:B--2---:R-:W-:Y:S01]  /*0620*/  IMAD.MOV R11, RZ, RZ, -R3 ;  /* 0x000000ffff0b7224 */ /* 0x004fe200078e0a03 */
[----:B------:R-:W-:Y:S02]  /*0630*/  SGXT.U32 R6, R6, 0x5 ;  /* 0x000000050606781a */ /* 0x000fe40000000000 */
[----:B------:R-:W-:Y:S01]  /*0640*/  SEL R7, R5, R2, !P0 ;  /* 0x0000000205077207 */ /* 0x000fe20004000000 */
[----:B------:R-:W-:-:S02]  /*0650*/  IMAD R9, R11, R18, RZ ;  /* 0x000000120b097224 */ /* 0x000fc400078e02ff */
[----:B------:R-:W-:Y:S02]  /*0660*/  IMAD.MOV.U32 R2, RZ, RZ, RZ ;  /* 0x000000ffff027224 */ /* 0x000fe400078e00ff */
[----:B------:R-:W-:Y:S02]  /*0670*/  IMAD.IADD R7, R4, 0x1, R7 ;  /* 0x0000000104077824 */ /* 0x000fe400078e0207 */
[----:B------:R-:W-:-:S04]  /*0680*/  IMAD.HI.U32 R2, R3, R9, R2 ;  /* 0x0000000903027227 */ /* 0x000fc800078e0002 */
[----:B------:R-:W-:Y:S02]  /*0690*/  IMAD.SHL.U32 R7, R7, 0x80, RZ ;  /* 0x0000008007077824 */ /* 0x000fe400078e00ff */
[----:B------:R-:W-:-:S03]  /*06a0*/  @P1 VIADD R8, R8, 0x1 ;  /* 0x0000000108081836 */ /* 0x000fc60000000000 */
[----:B------:R-:W-:Y:S01]  /*06b0*/  LOP3.LUT R21, R7, R6, RZ, 0xfc, !PT ;  /* 0x0000000607157212 */ /* 0x000fe200078efcff */
[----:B------:R-:W-:Y:S01]  /*06c0*/  @!P3 IMAD.MOV R8, RZ, RZ, -R8 ;  /* 0x000000ffff08b224 */ /* 0x000fe200078e0a08 */
[----:B------:R-:W-:Y:S02]  /*06d0*/  LOP3.LUT R22, R7, 0x20, R6, 0xfe, !PT ;  /* 0x0000002007167812 */ /* 0x000fe400078efe06 */
[----:B------:R-:W-:Y:S02]  /*06e0*/  IABS R11, R21 ;  /* 0x00000015000b7213 */ /* 0x000fe40000000000 */
[----:B------:R-:W-:Y:S02]  /*06f0*/  LOP3.LUT R23, R7, 0x40, R6, 0xfe, !PT ;  /* 0x0000004007177812 */ /* 0x000fe400078efe06 */
[----:B------:R-:W-:Y:S01]  /*0700*/  LOP3.LUT R24, R7, 0x60, R6, 0xfe, !PT ;  /* 0x0000006007187812 */ /* 0x000fe200078efe06 */
[----:B------:R-:W-:Y:S01]  /*0710*/  IMAD.HI.U32 R4, R2, R11, RZ ;  /* 0x0000000b02047227 */ /* 0x000fe200078e00ff */
[----:B------:R-:W-:-:S02]  /*0720*/  IABS R12, R22 ;  /* 0x00000016000c7213 */ /* 0x000fc40000000000 */
[----:B------:R-:W-:Y:S01]  /*0730*/  IABS R13, R23 ;  /* 0x00000017000d7213 */ /* 0x000fe20000000000 */
[----:B------:R-:W-:Y:S01]  /*0740*/  IMAD R11, R4, R15, R11 ;  /* 0x0000000f040b7224 */ /* 0x000fe200078e020b */
[----:B------:R-:W-:Y:S01]  /*0750*/  IABS R17, R24 ;  /* 0x0000001800117213 */ /* 0x000fe20000000000 */
[----:B------:R-:W-:Y:S01]  /*0760*/  IMAD.HI.U32 R9, R2, R12, RZ ;  /* 0x0000000c02097227 */ /* 0x000fe200078e00ff */
[----:B------:R-:W-:Y:S02]  /*0770*/  SEL R3, R5, R8, !P0 ;  /* 0x0000000805037207 */ /* 0x000fe40004000000 */
[----:B------:R-:W-:Y:S01]  /*0780*/  ISETP.GT.U32.AND P0, PT, R18, R11, PT ;  /* 0x0000000b1200720c */ /* 0x000fe20003f04070 */
[----:B------:R-:W-:Y:S01]  /*0790*/  IMAD.HI.U32 R4, R2, R13, RZ ;  /* 0x0000000d02047227 */ /* 0x000fe200078e00ff */
[----:B------:R-:W-:Y:S02]  /*07a0*/  LOP3.LUT R8, R6, 0x60, RZ, 0xfc, !PT ;  /* 0x0000006006087812 */ /* 0x000fe400078efcff */
[----:B------:R-:W-:Y:S01]  /*07b0*/  ISETP.GE.AND P4, PT, R22, RZ, PT ;  /* 0x000000ff1600720c */ /* 0x000fe20003f86270 */
[----:B------:R-:W-:Y:S01]  /*07c0*/  IMAD.HI.U32 R2, R2, R17, RZ ;  /* 0x0000001102027227 */ /* 0x000fe200078e00ff */
[----:B------:R-:W-:-:S02]  /*07d0*/  LOP3.LUT R5, R6, 0x40, RZ, 0xfc, !PT ;  /* 0x0000004006057812 */ /* 0x000fc400078efcff */
[----:B------:R-:W-:Y:S01]  /*07e0*/  ISETP.GE.AND P5, PT, R23, RZ, PT ;  /* 0x000000ff1700720c */ /* 0x000fe20003fa6270 */
[-C--:B------:R-:W-:Y:S01]  /*07f0*/  IMAD R12, R9, R15.reuse, R12 ;  /* 0x0000000f090c7224 */ /* 0x080fe200078e020c */
[----:B------:R-:W-:Y:S01]  /*0800*/  LOP3.LUT R7, R7, R10, RZ, 0xfc, !PT ;  /* 0x0000000a07077212 */ /* 0x000fe200078efcff */
[-C--:B------:R-:W-:Y:S01]  /*0810*/  IMAD R13, R4, R15.reuse, R13 ;  /* 0x0000000f040d7224 */ /* 0x080fe200078e020d */
[----:B------:R-:W-:Y:S01]  /*0820*/  LOP3.LUT R4, R6, 0x20, RZ, 0xfc, !PT ;  /* 0x0000002006047812 */ /* 0x000fe200078efcff */
[----:B------:R-:W-:Y:S01]  /*0830*/  IMAD R15, R2, R15, R17 ;  /* 0x0000000f020f7224 */ /* 0x000fe200078e0211 */
[C---:B------:R-:W-:Y:S01]  /*0840*/  ISETP.GT.U32.AND P1, PT, R18.reuse, R12, PT ;  /* 0x0000000c1200720c */ /* 0x040fe20003f24070 */
[----:B------:R-:W-:Y:S01]  /*0850*/  @!P0 IMAD.IADD R11, R11, 0x1, -R18 ;  /* 0x000000010b0b8824 */ /* 0x000fe200078e0a12 */
[----:B------:R-:W-:Y:S01]  /*0860*/  ISETP.GT.U32.AND P2, PT, R18, R13, PT ;  /* 0x0000000d1200720c */ /* 0x000fe20003f44070 */
[----:B------:R-:W-:Y:S01]  /*0870*/  IMAD.SHL.U32 R9, R14, 0x8, RZ ;  /* 0x000000080e097824 */ /* 0x000fe200078e00ff */
[C---:B------:R-:W-:Y:S01]  /*0880*/  ISETP.GT.U32.AND P3, PT, R18.reuse, R15, PT ;  /* 0x0000000f1200720c */ /* 0x040fe20003f64070 */
[----:B------:R-:W-:Y:S01]  /*0890*/  IMAD.SHL.U32 R3, R3, 0x40, RZ ;  /* 0x0000004003037824 */ /* 0x000fe200078e00ff */
[----:B------:R-:W-:-:S02]  /*08a0*/  ISETP.GT.U32.AND P6, PT, R18, R11, PT ;  /* 0x0000000b1200720c */ /* 0x000fc40003fc4070 */
[----:B------:R-:W-:Y:S02]  /*08b0*/  LOP3.LUT R17, R9, 0x18, R14, 0x48, !PT ;  /* 0x0000001809117812 */ /* 0x000fe400078e480e */
[----:B------:R-:W-:Y:S02]  /*08c0*/  LOP3.LUT R16, R3, R6, RZ, 0xfc, !PT ;  /* 0x0000000603107212 */ /* 0x000fe400078efcff */
[----:B------:R-:W-:Y:S01]  /*08d0*/  LOP3.LUT R20, R3, 0x20, R6, 0xfe, !PT ;  /* 0x0000002003147812 */ /* 0x000fe200078efe06 */
[--C-:B------:R-:W-:Y:S01]  /*08e0*/  @!P1 IMAD.IADD R12, R12, 0x1, -R18.reuse ;  /* 0x000000010c0c9824 */ /* 0x100fe200078e0a12 */
[----:B------:R-:W-:Y:S01]  /*08f0*/  LOP3.LUT R9, R9, 0x18, RZ, 0xc0, !PT ;  /* 0x0000001809097812 */ /* 0x000fe200078ec0ff */
[--C-:B------:R-:W-:Y:S02]  /*0900*/  @!P2 IMAD.IADD R13, R13, 0x1, -R18.reuse ;  /* 0x000000010d0da824 */ /* 0x100fe400078e0a12 */
[--C-:B------:R-:W-:Y:S01]  /*0910*/  @!P3 IMAD.IADD R15, R15, 0x1, -R18.reuse ;  /* 0x000000010f0fb824 */ /* 0x100fe200078e0a12 */
[----:B------:R-:W-:Y:S01]  /*0920*/  ISETP.GT.U32.AND P0, PT, R18, R12, PT ;  /* 0x0000000c1200720c */ /* 0x000fe20003f04070 */
[--C-:B------:R-:W-:Y:S01]  /*0930*/  IMAD R2, R6, 0x20, R17.reuse ;  /* 0x0000002006027824 */ /* 0x100fe200078e0211 */
[C---:B------:R-:W-:Y:S01]  /*0940*/  ISETP.GT.U32.AND P1, PT, R18.reuse, R13, PT ;  /* 0x0000000d1200720c */ /* 0x040fe20003f24070 */
[----:B------:R-:W-:Y:S01]  /*0950*/  @!P6 IMAD.IADD R11, R11, 0x1, -R18 ;  /* 0x000000010b0be824 */ /* 0x000fe200078e0a12 */
[----:B------:R-:W-:Y:S01]  /*0960*/  ISETP.GT.U32.AND P2, PT, R18, R15, PT ;  /* 0x0000000f1200720c */ /* 0x000fe20003f44070 */
[----:B------:R-:W-:Y:S01]  /*0970*/  IMAD R6, R8, 0x20, R17 ;  /* 0x0000002008067824 */ /* 0x000fe200078e0211 */
[----:B------:R-:W-:Y:S01]  /*0980*/  ISETP.GE.AND P3, PT, R21, RZ, PT ;  /* 0x000000ff1500720c */ /* 0x000fe20003f66270 */
[----:B------:R-:W-:Y:S01]  /*0990*/  IMAD.HI R8, R16, 0x2aaaaaab, RZ ;  /* 0x2aaaaaab10087827 */ /* 0x000fe200078e02ff */
[----:B------:R-:W-:-:S02]  /*09a0*/  ISETP.GE.AND P6, PT, R24, RZ, PT ;  /* 0x000000ff1800720c */ /* 0x000fc40003fc6270 */
[----:B------:R-:W-:Y:S01]  /*09b0*/  LEA R37, R6, UR18, 0x1 ;  /* 0x0000001206257c11 */ /* 0x000fe2000f8e08ff */
[----:B------:R-:W-:-:S04]  /*09c0*/  IMAD.HI R10, R20, 0x2aaaaaab, RZ ;  /* 0x2aaaaaab140a7827 */ /* 0x000fc800078e02ff */
[--C-:B------:R-:W-:Y:S01]  /*09d0*/  IMAD R4, R4, 0x20, R17.reuse ;  /* 0x0000002004047824 */ /* 0x100fe200078e0211 */
[----:B------:R-:W-:Y:S01]  /*09e0*/  SHF.R.U32.HI R19, RZ, 0x1f, R10 ;  /* 0x0000001fff137819 */ /* 0x000fe2000001160a */
[----:B------:R-:W-:Y:S01]  /*09f0*/  IMAD R5, R5, 0x20, R17 ;  /* 0x0000002005057824 */ /* 0x000fe200078e0211 */
[----:B------:R-:W-:Y:S01]  /*0a00*/  SHF.R.U32.HI R17, RZ, 0x1f, R8 ;  /* 0x0000001fff117819 */ /* 0x000fe20000011608 */
[--C-:B------:R-:W-:Y:S01]  /*0a10*/  @!P0 IMAD.IADD R12, R12, 0x1, -R18.reuse ;  /* 0x000000010c0c8824 */ /* 0x100fe200078e0a12 */
[----:B------:R-:W-:Y:S01]  /*0a20*/  LEA.HI R19, R10, R19, RZ, 0x17 ;  /* 0x000000130a137211 */ /* 0x000fe200078fb8ff */
[--C-:B------:R-:W-:Y:S01]  /*0a30*/  @!P1 IMAD.IADD R13, R13, 0x1, -R18.reuse ;  /* 0x000000010d0d9824 */ /* 0x100fe200078e0a12 */
[----:B------:R-:W-:Y:S01]  /*0a40*/  LEA.HI R17, R8, R17, RZ, 0x17 ;  /* 0x0000001108117211 */ /* 0x000fe200078fb8ff */
[----:B------:R-:W-:Y:S01]  /*0a50*/  @!P2 IMAD.IADD R15, R15, 0x1, -R18 ;  /* 0x000000010f0fa824 */ /* 0x000fe200078e0a12 */
[----:B------:R-:W-:Y:S01]  /*0a60*/  ISETP.NE.AND P0, PT, R0, RZ, PT ;  /* 0x000000ff0000720c */ /* 0x000fe20003f05270 */
[----:B------:R-:W-:Y:S01]  /*0a70*/  @!P3 IMAD.MOV R11, RZ, RZ, -R11 ;  /* 0x000000ffff0bb224 */ /* 0x000fe200078e0a0b */
[----:B------:R-:W-:Y:S01]  /*0a80*/  LOP3.LUT R8, RZ, R0, RZ, 0x33, !PT ;  /* 0x00000000ff087212 */ /* 0x000fe200078e33ff */
[----:B------:R-:W-:Y:S01]  /*0a90*/  @!P4 IMAD.MOV R12, RZ, RZ, -R12 ;  /* 0x000000ffff0cc224 */ /* 0x000fe200078e0a0c */
[----:B------:R-:W-:Y:S01]  /*0aa0*/  LEA R33, R4, UR18, 0x1 ;  /* 0x0000001204217c11 */ /* 0x000fe2000f8e08ff */
[----:B------:R-:W-:Y:S01]  /*0ab0*/  @!P5 IMAD.MOV R13, RZ, RZ, -R13 ;  /* 0x000000ffff0dd224 */ /* 0x000fe200078e0a0d */
[C---:B------:R-:W-:Y:S01]  /*0ac0*/  SEL R18, R8.reuse, R11, !P0 ;  /* 0x0000000b08127207 */ /* 0x040fe20004000000 */
[----:B------:R-:W-:Y:S01]  /*0ad0*/  @!P6 IMAD.MOV R15, RZ, RZ, -R15 ;  /* 0x000000ffff0fe224 */ /* 0x000fe200078e0a0f */
[C---:B------:R-:W-:Y:S01]  /*0ae0*/  SEL R12, R8.reuse, R12, !P0 ;  /* 0x0000000c080c7207 */ /* 0x040fe20004000000 */
[----:B------:R-:W-:Y:S01]  /*0af0*/  IMAD R10, R17, -0xc00, R16 ;  /* 0xfffff400110a7824 */ /* 0x000fe200078e0210 */
[----:B------:R-:W-:Y:S01]  /*0b00*/  LEA R35, R5, UR18, 0x1 ;  /* 0x0000001205237c11 */ /* 0x000fe2000f8e08ff */
[----:B------:R-:W-:Y:S01]  /*0b10*/  IMAD R16, R19, -0xc00, R20 ;  /* 0xfffff40013107824 */ /* 0x000fe200078e0214 */
[----:B------:R-:W-:Y:S01]  /*0b20*/  SEL R20, R8, R13, !P0 ;  /* 0x0000000d08147207 */ /* 0x000fe20004000000 */
[--C-:B------:R-:W-:Y:S01]  /*0b30*/  IMAD R17, R18, 0xc00, R9.reuse ;  /* 0x00000c0012117824 */ /* 0x100fe200078e0209 */
[----:B------:R-:W-:Y:S01]  /*0b40*/  SEL R8, R8, R15, !P0 ;  /* 0x0000000f08087207 */ /* 0x000fe20004000000 */
[--C-:B------:R-:W-:Y:S01]  /*0b50*/  IMAD R19, R12, 0xc00, R9.reuse ;  /* 0x00000c000c137824 */ /* 0x100fe200078e0209 */
[----:B------:R-:W-:Y:S01]  /*0b60*/  LEA R15, R2, UR18, 0x1 ;  /* 0x00000012020f7c11 */ /* 0x000fe2000f8e08ff */
[----:B------:R-:W-:-:S02]  /*0b70*/  IMAD R29, R10, 0xc00, R9 ;  /* 0x00000c000a1d7824 */ /* 0x000fc400078e0209 */
[--C-:B------:R-:W-:Y:S02]  /*0b80*/  IMAD R11, R16, 0xc00, R9.reuse ;  /* 0x00000c00100b7824 */ /* 0x100fe400078e0209 */
[--C-:B------:R-:W-:Y:S02]  /*0b90*/  IMAD R25, R20, 0xc00, R9.reuse ;  /* 0x00000c0014197824 */ /* 0x100fe400078e0209 */
[----:B------:R-:W-:Y:S02]  /*0ba0*/  IMAD R9, R8, 0xc00, R9 ;  /* 0x00000c0008097824 */ /* 0x000fe400078e0209 */
[----:B-1---5:R-:W-:-:S04]  /*0bb0*/  IMAD.WIDE R16, R17, 0x2, R26 ;  /* 0x0000000211107825 */ /* 0x022fc800078e021a */
[--C-:B------:R-:W-:Y:S01]  /*0bc0*/  IMAD.WIDE R18, R19, 0x2, R26.reuse ;  /* 0x0000000213127825 */ /* 0x100fe200078e021a */
[----:B------:R-:W-:Y:S01]  /*0bd0*/  @!PT LDS RZ, [RZ] ;  /* 0x00000000fffff984 */ /* 0x000fe20000000800 */
[----:B------:R-:W-:Y:S01]  /*0be0*/  @!PT LDS RZ, [RZ] ;  /* 0x00000000fffff984 */ /* 0x000fe20000000800 */
[----:B------:R-:W-:Y:S01]  /*0bf0*/  @!PT LDS RZ, [RZ] ;  /* 0x00000000fffff984 */ /* 0x000fe20000000800 */
[----:B------:R-:W-:Y:S01]  /*0c00*/  LDGSTS.E.BYPASS.128 [R15], desc[UR22][R16.64] ;  /* 0x00000000100f7fae */ /* 0x000fe2000b901c56 */
[----:B------:R-:W-:Y:S02]  /*0c10*/  IADD3 R8, P1, R16, 0x80, RZ ;  /* 0x0000008010087810 */ /* 0x000fe40007f3e0ff */
[--C-:B------:R-:W-:Y:S01]  /*0c20*/  IMAD.WIDE R24, R25, 0x2, R26.reuse ;  /* 0x0000000219187825 */ /* 0x100fe200078e021a */
[----:B------:R-:W-:Y:S03]  /*0c30*/  LDGSTS.E.BYPASS.128 [R33], desc[UR22][R18.64] ;  /* 0x0000000012217fae */ /* 0x000fe6000b901c56 */
[----:B------:R-:W-:Y:S01]  /*0c40*/  IMAD.WIDE R26, R9, 0x2, R26 ;  /* 0x00000002091a7825 */ /* 0x000fe200078e021a */
[----:B------:R-:W-:Y:S01]  /*0c50*/  LDGSTS.E.BYPASS.128 [R35], desc[UR22][R24.64] ;  /* 0x0000000018237fae */ /* 0x000fe2000b901c56 */
[----:B------:R-:W-:-:S02]  /*0c60*/  IADD3 R9, P0, R18, 0x80, RZ ;  /* 0x0000008012097810 */ /* 0x000fc40007f1e0ff */
[--C-:B------:R-:W-:Y:S01]  /*0c70*/  IMAD.WIDE R28, R29, 0x2, R30.reuse ;  /* 0x000000021d1c7825 */ /* 0x100fe200078e021e */
[----:B------:R-:W-:Y:S03]  /*0c80*/  LDGSTS.E.BYPASS.128 [R37], desc[UR22][R26.64] ;  /* 0x000000001a257fae */ /* 0x000fe6000b901c56 */
[----:B------:R-:W-:Y:S01]  /*0c90*/  IMAD.WIDE R30, R11, 0x2, R30 ;  /* 0x000000020b1e7825 */ /* 0x000fe200078e021e */
[----:B------:R-:W0:Y:S03]  /*0ca0*/  LDGDEPBAR ;  /* 0x00000000000079af */ /* 0x000e260000000000 */
[----:B------:R-:W-:Y:S01]  /*0cb0*/  IMAD.X R10, RZ, RZ, R17, P1 ;  /* 0x000000ffff0a7224 */ /* 0x000fe200008e0611 */
[----:B------:R-:W-:Y:S01]  /*0cc0*/  LDGSTS.E.BYPASS.128 [R15+0x6000], desc[UR22][R28.64] ;  /* 0x060000001c0f7fae */ /* 0x000fe2000b901c56 */
[----:B------:R-:W-:Y:S01]  /*0cd0*/  IMAD.X R12, RZ, RZ, R19, P0 ;  /* 0x000000ffff0c7224 */ /* 0x000fe200000e0613 */
[----:B------:R-:W-:-:S02]  /*0ce0*/  IADD3 R11, P1, R24, 0x80, RZ ;  /* 0x00000080180b7810 */ /* 0x000fc40007f3e0ff */
[----:B------:R-:W-:Y:S01]  /*0cf0*/  LDGSTS.E.BYPASS.128 [R33+0x6000], desc[UR22][R30.64] ;  /* 0x060000001e217fae */ /* 0x000fe2000b901c56 */
[----:B------:R-:W-:Y:S02]  /*0d00*/  IADD3 R13, P0, R26, 0x80, RZ ;  /* 0x000000801a0d7810 */ /* 0x000fe40007f1e0ff */
[----:B------:R-:W-:Y:S01]  /*0d10*/  IMAD.X R20, RZ, RZ, R25, P1 ;  /* 0x000000ffff147224 */ /* 0x000fe200008e0619 */
[----:B------:R-:W0:Y:S01]  /*0d20*/  LDGDEPBAR ;  /* 0x00000000000079af */ /* 0x000e220000000000 */
[----:B------:R-:W-:Y:S01]  /*0d30*/  BAR.SYNC.DEFER_BLOCKING 0x0 ;  /* 0x0000000000007b1d */ /* 0x000fe20000010000 */
[----:B------:R-:W-:Y:S01]  /*0d40*/  IMAD.X R22, RZ, RZ, R27, P0 ;  /* 0x000000ffff167224 */ /* 0x000fe200000e061b */
[----:B------:R-:W-:Y:S02]  /*0d50*/  IADD3 R21, P1, R28, 0x80, RZ ;  /* 0x000000801c157810 */ /* 0x000fe40007f3e0ff */
[----:B------:R-:W-:-:S03]  /*0d60*/  IADD3 R23, P0, R30, 0x80, RZ ;  /* 0x000000801e177810 */ /* 0x000fc60007f1e0ff */
[----:B------:R-:W-:Y:S02]  /*0d70*/  IMAD.X R88, RZ, RZ, R29, P1 ;  /* 0x000000ffff587224 */ /* 0x000fe400008e061d */
[----:B------:R-:W-:Y:S01]  /*0d80*/  IMAD.X R89, RZ, RZ, R31, P0 ;  /* 0x000000ffff597224 */ /* 0x000fe200000e061f */
[----:B------:R-:W-:Y:S01]  /*0d90*/  @!PT LDS RZ, [RZ] ;  /* 0x00000000fffff984 */ /* 0x000fe20000000800 */
[----:B------:R-:W-:Y:S01]  /*0da0*/  @!PT LDS RZ, [RZ] ;  /* 0x00000000fffff984 */ /* 0x000fe20000000800 */
[----:B------:R-:W-:Y:S01]  /*0db0*/  @!PT LDS RZ, [RZ] ;  /* 0x00000000fffff984 */ /* 0x000fe20000000800 */
[----:B------:R-:W-:Y:S04]  /*0dc0*/  LDGSTS.E.BYPASS.128 [R15+0x2000], desc[UR22][R16.64+0x40] ;  /* 0x02000040100f7fae */ /* 0x000fe8000b901c56 */
[----:B------:R-:W-:Y:S04]  /*0dd0*/  LDGSTS.E.BYPASS.128 [R33+0x2000], desc[UR22][R18.64+0x40] ;  /* 0x0200004012217fae */ /* 0x000fe8000b901c56 */
[----:B------:R1:W-:Y:S04]  /*0de0*/  LDGSTS.E.BYPASS.128 [R35+0x2000], desc[UR22][R24.64+0x40] ;  /* 0x0200004018237fae */ /* 0x0003e8000b901c56 */
[----:B------:R2:W-:Y:S04]  /*0df0*/  LDGSTS.E.BYPASS.128 [R37+0x2000], desc[UR22][R26.64+0x40] ;  /* 0x020000401a257fae */ /* 0x0005e8000b901c56 */
[----:B------:R-:W0:Y:S04]  /*0e00*/  LDGDEPBAR ;  /* 0x00000000000079af */ /* 0x000e280000000000 */
[----:B------:R3:W-:Y:S01]  /*0e10*/  LDGSTS.E.BYPASS.128 [R15+0x7000], desc[UR22][R28.64+0x40] ;  /* 0x070000401c0f7fae */ /* 0x0007e2000b901c56 */
[----:B-1----:R-:W-:-:S02]  /*0e20*/  CS2R R24, SRZ ;  /* 0x0000000000187805 */ /* 0x002fc4000001ff00 */
[----:B------:R-:W-:Y:S01]  /*0e30*/  CS2R R34, SRZ ;  /* 0x0000000000227805 */ /* 0x000fe2000001ff00 */
[----:B------:R1:W-:Y:S01]  /*0e40*/  LDGSTS.E.BYPASS.128 [R33+0x7000], desc[UR22][R30.64+0x40] ;  /* 0x070000401e217fae */ /* 0x0003e2000b901c56 */
[----:B--2---:R-:W-:Y:S02]  /*0e50*/  CS2R R26, SRZ ;  /* 0x00000000001a7805 */ /* 0x004fe4000001ff00 */
[----:B------:R-:W-:Y:S01]  /*0e60*/  CS2R R36, SRZ ;  /* 0x0000000000247805 */ /* 0x000fe2000001ff00 */
[----:B------:R-:W0:Y:S01]  /*0e70*/  LDGDEPBAR ;  /* 0x00000000000079af */ /* 0x000e220000000000 */
[----:B---3--:R-:W-:Y:S02]  /*0e80*/  CS2R R28, SRZ ;  /* 0x00000000001c7805 */ /* 0x008fe4000001ff00 */
[----:B-1----:R-:W-:Y:S02]  /*0e90*/  CS2R R30, SRZ ;  /* 0x00000000001e7805 */ /* 0x002fe4000001ff00 */
[----:B------:R-:W-:-:S07]  /*0ea0*/  CS2R R32, SRZ ;  /* 0x0000000000207805 */ /* 0x000fce000001ff00 */
.L_x_0:
[----:B------:R-:W1:Y:S01]  /*0eb0*/  SHFL.IDX PT, R14, R90, RZ, 0x1f ;  /* 0x00001fff5a0e7589 */ /* 0x000e6200000e0000 */
[----:B------:R-:W-:Y:S01]  /*0ec0*/  UIADD3 UR6, UR6, 0x1, URZ ;  /* 0x0000000106067890 */ /* 0x000fe2000fffe03f */
[----:B------:R-:W-:-:S04]  /*0ed0*/  DEPBAR.LE SB0, 0x2 ;  /* 0x000080800000791a */ /* 0x000fc80000000000 */
[----:B------:R-:W-:Y:S01]  /*0ee0*/  UISETP.GE.AND UP0, UPT, UR6, 0x3, UPT ;  /* 0x000000030600788c */ /* 0x000fe2000bf06270 */
[----:B------:R-:W-:Y:S01]  /*0ef0*/  BAR.SYNC.DEFER_BLOCKING 0x0 ;  /* 0x0000000000007b1d */ /* 0x000fe20000010000 */
[----:B------:R-:W-:Y:S01]  /*0f00*/  UIADD3 UR19, UR19, 0x1, URZ ;  /* 0x0000000113137890 */ /* 0x000fe2000fffe03f */
[----:B------:R-:W-:Y:S01]  /*0f10*/  VIADD R91, R91, 0x20 ;  /* 0x000000205b5b7836 */ /* 0x000fe20000000000 */
[----:B------:R-:W-:Y:S01]  /*0f20*/  USEL UR20, UR6, URZ, !UP0 ;  /* 0x0000003f06147287 */ /* 0x000fe2000c000000 */
[----:B------:R-:W-:Y:S02]  /*0f30*/  IADD3 R18, P1, R8, UR4, RZ ;  /* 0x0000000408127c10 */ /* 0x000fe4000ff3e0ff */
[----:B------:R-:W-:Y:S01]  /*0f40*/  UMOV UR11, 0x80000020 ;  /* 0x80000020000b7882 */ /* 0x000fe20000000000 */
[----:B------:R-:W-:Y:S01]  /*0f50*/  ULEA UR6, UR20, UR18, 0xd ;  /* 0x0000001214067291 */ /* 0x000fe2000f8e683f */
[----:B------:R-:W-:Y:S01]  /*0f60*/  ISETP.GE.U32.AND P0, PT, R91, 0xbc0, PT ;  /* 0x00000bc05b00780c */ /* 0x000fe20003f06070 */
[----:B------:R-:W-:Y:S01]  /*0f70*/  UMOV UR12, 0x2000002 ;  /* 0x02000002000c7882 */ /* 0x000fe20000000000 */
[----:B------:R-:W-:Y:S01]  /*0f80*/  UMOV UR13, 0x80000020 ;  /* 0x80000020000d7882 */ /* 0x000fe20000000000 */
[----:B------:R-:W-:Y:S01]  /*0f90*/  USHF.R.U32.HI UR8, URZ, 0x4, UR6 ;  /* 0x000000043f087899 */ /* 0x000fe20008011606 */
[----:B------:R-:W-:Y:S01]  /*0fa0*/  IADD3.X R19, R10, UR5, RZ, P1, !PT ;  /* 0x000000050a137c10 */ /* 0x000fe20008ffe4ff */
[----:B------:R-:W-:Y:S01]  /*0fb0*/  ULEA UR6, UR20, UR21, 0xc ;  /* 0x0000001514067291 */ /* 0x000fe2000f8e603f */
[----:B------:R-:W-:Y:S01]  /*0fc0*/  IADD3 R92, P1, R9, UR4, RZ ;  /* 0x00000004095c7c10 */ /* 0x000fe2000ff3e0ff */
[----:B------:R-:W-:Y:S01]  /*0fd0*/  ULOP3.LUT UR8, UR8, 0x3fff, URZ, 0xc0, !UPT ;  /* 0x00003fff08087892 */ /* 0x000fe2000f8ec03f */
[----:B-1----:R-:W-:Y:S01]  /*0fe0*/  R2UR UR7, R14 ;  /* 0x000000000e0772ca */ /* 0x002fe200000e0000 */
[----:B------:R-:W-:Y:S01]  /*0ff0*/  USHF.R.U32.HI UR6, URZ, 0x4, UR6 ;  /* 0x000000043f067899 */ /* 0x000fe20008011606 */
[----:B------:R-:W-:Y:S01]  /*1000*/  IADD3.X R93, R12, UR5, RZ, P1, !PT ;  /* 0x000000050c5d7c10 */ /* 0x000fe20008ffe4ff */
[----:B------:R-:W-:Y:S01]  /*1010*/  UMOV UR14, 0x1000002 ;  /* 0x01000002000e7882 */ /* 0x000fe20000000000 */
[----:B------:R-:W-:Y:S01]  /*1020*/  UMOV UR15, 0x80000020 ;  /* 0x80000020000f7882 */ /* 0x000fe20000000000 */
[----:B------:R-:W-:Y:S01]  /*1030*/  ULOP3.LUT UR6, UR6, 0x3fff, URZ, 0xc0, !UPT ;  /* 0x00003fff06067892 */ /* 0x000fe2000f8ec03f */
[----:B------:R-:W-:Y:S01]  /*1040*/  IADD3 R14, P1, R11, UR4, RZ ;  /* 0x000000040b0e7c10 */ /* 0x000fe2000ff3e0ff */
[----:B------:R-:W-:-:S02]  /*1050*/  WARPGROUP.ARRIVE ;  /* 0x00000000000079c5 */ /* 0x000fc40000000000 */
[----:B------:R-:W-:-:S04]  /*1060*/  ULOP3.LUT UR10, UR6, 0x1000000, URZ, 0xfc, !UPT ;  /* 0x01000000060a7892 */ /* 0x000fc8000f8efc3f */
[----:B------:R-:W-:-:S04]  /*1070*/  USHF.L.U32 UR7, UR7, 0x6, URZ ;  /* 0x0000000607077899 */ /* 0x000fc8000800063f */
[----:B------:R-:W-:-:S04]  /*1080*/  ULOP3.LUT UR7, UR7, 0xc0, URZ, 0xc0, !UPT ;  /* 0x000000c007077892 */ /* 0x000fc8000f8ec03f */
[----:B------:R-:W-:-:S03]  /*1090*/  UIADD3 UR16, UP0, UR7, UR8, URZ ;  /* 0x0000000807107290 */ /* 0x000fc6000ff1e03f */
[----:B------:R-:W-:Y:S01]  /*10a0*/  UMOV UR7, URZ ;  /* 0x0000003f00077c82 */ /* 0x000fe20008000000 */
[----:B------:R-:W-:Y:S02]  /*10b0*/  UIADD3.X UR17, URZ, URZ, URZ, UP0, !UPT ;  /* 0x0000003f3f117290 */ /* 0x000fe400087fe43f */
[----:B------:R-:W-:Y:S02]  /*10c0*/  ULOP3.LUT UR8, UR16, 0x2000000, URZ, 0xfc, !UPT ;  /* 0x0200000010087892 */ /* 0x000fe4000f8efc3f */
[----:B------:R-:W-:Y:S02]  /*10d0*/  ULOP3.LUT UR9, UR17, 0x80000020, URZ, 0xfc, !UPT ;  /* 0x8000002011097892 */ /* 0x000fe4000f8efc3f */
[----:B------:R-:W-:Y:S02]  /*10e0*/  UIADD3.64 UR14, UR6, UR14, URZ ;  /* 0x0000000e060e7297 */ /* 0x000fe4000fffe03f */
[----:B------:R-:W-:Y:S02]  /*10f0*/  UIADD3.64 UR12, UR16, UR12, URZ ;  /* 0x0000000c100c7297 */ /* 0x000fe4000fffe03f */
[----:B------:R-:W-:-:S03]  /*1100*/  UISETP.GE.AND UP0, UPT, UR19, 0x3, UPT ;  /* 0x000000031300788c */ /* 0x000fc6000bf06270 */
[----:B------:R-:W-:Y:S01]  /*1110*/  HGMMA.64x64x16.F32.BF16 R56, gdesc[UR8], R56 ;  /* 0x00e00000083879f0 */ /* 0x000fe20008701838 */
[----:B------:R-:W-:Y:S01]  /*1120*/  UMOV UR8, 0x2000100 ;  /* 0x0200010000087882 */ /* 0x000fe20000000000 */
[----:B------:R-:W-:Y:S01]  /*1130*/  UMOV UR9, 0x80000020 ;  /* 0x8000002000097882 */ /* 0x000fe20000000000 */
[----:B------:R-:W-:Y:S02]  /*1140*/  USEL UR19, UR19, URZ, !UP0 ;  /* 0x0000003f13137287 */ /* 0x000fe4000c000000 */
[----:B------:R-:W-:Y:S02]  /*1150*/  UIADD3.64 UR8, UR16, UR8, URZ ;  /* 0x0000000810087297 */ /* 0x000fe4000fffe03f */
[----:B------:R-:W-:-:S06]  /*1160*/  ULEA UR6, UR19, UR18, 0xd ;  /* 0x0000001213067291 */ /* 0x000fcc000f8e683f */
[----:B------:R-:W-:Y:S02]  /*1170*/  LEA R15, R2, UR6, 0x1 ;  /* 0x00000006020f7c11 */ /* 0x000fe4000f8e08ff */
[----:B------:R-:W-:Y:S01]  /*1180*/  LEA R17, R4, UR6, 0x1 ;  /* 0x0000000604117c11 */ /* 0x000fe2000f8e08ff */
[----:B------:R-:W-:Y:S04]  /*1190*/  HGMMA.64x64x16.F32.BF16 R56, gdesc[UR12], R56 ;  /* 0x00e000000c3879f0 */ /* 0x000fe80008701838 */
[----:B------:R-:W-:Y:S01]  /*11a0*/  HGMMA.64x64x16.F32.BF16 R24, gdesc[UR8], R24 ;  /* 0x00e00000081879f0 */ /* 0x000fe20008701818 */
[----:B------:R-:W-:Y:S01]  /*11b0*/  UMOV UR12, 0x2000102 ;  /* 0x02000102000c7882 */ /* 0x000fe20000000000 */
[----:B------:R-:W-:Y:S02]  /*11c0*/  UMOV UR13, 0x80000020 ;  /* 0x80000020000d7882 */ /* 0x000fe40000000000 */
[----:B------:R-:W-:-:S09]  /*11d0*/  UIADD3.64 UR12, UR16, UR12, URZ ;  /* 0x0000000c100c7297 */ /* 0x000fd2000fffe03f */
[----:B------:R-:W-:Y:S03]  /*11e0*/  HGMMA.64x64x16.F32.BF16 R24, gdesc[UR12], R24, gsb0 ;  /* 0x00e000000c1879f0 */ /* 0x000fe60008001818 */
[----:B------:R-:W-:Y:S02]  /*11f0*/  WARPGROUP.DEPBAR.LE gsb0, 0x1 ;  /* 0x00008000000079c5 */ /* 0x000fe40000010100 */
[----:B------:R-:W-:Y:S06]  /*1200*/  BAR.SYNC.DEFER_BLOCKING 0x0 ;  /* 0x0000000000007b1d */ /* 0x000fec0000010000 */
[----:B------:R-:W-:Y:S01]  /*1210*/  @!PT LDS RZ, [RZ] ;  /* 0x00000000fffff984 */ /* 0x000fe20000000800 */
[----:B------:R-:W-:Y:S01]  /*1220*/  @!PT LDS RZ, [RZ] ;  /* 0x00000000fffff984 */ /* 0x000fe20000000800 */
[----:B------:R-:W-:Y:S01]  /*1230*/  @!PT LDS RZ, [RZ] ;  /* 0x00000000fffff984 */ /* 0x000fe20000000800 */
[----:B------:R1:W-:Y:S04]  /*1240*/  LDGSTS.E.BYPASS.128 [R15], desc[UR22][R18.64], !P0 ;  /* 0x00000000120f7fae */ /* 0x0003e8000c101c56 */
[----:B------:R2:W-:Y:S01]  /*1250*/  LDGSTS.E.BYPASS.128 [R17], desc[UR22][R92.64], !P0 ;  /* 0x000000005c117fae */ /* 0x0005e2000c101c56 */
[----:B-1----:R-:W-:-:S02]  /*1260*/  IADD3.X R15, R20, UR5, RZ, P1, !PT ;  /* 0x00000005140f7c10 */ /* 0x002fc40008ffe4ff */
[----:B------:R-:W-:Y:S02]  /*1270*/  IADD3 R16, P1, R13, UR4, RZ ;  /* 0x000000040d107c10 */ /* 0x000fe4000ff3e0ff */
[----:B--2---:R-:W-:Y:S02]  /*1280*/  LEA R93, R5, UR6, 0x1 ;  /* 0x00000006055d7c11 */ /* 0x004fe4000f8e08ff */
[----:B------:R-:W-:Y:S02]  /*1290*/  IADD3.X R17, R22, UR5, RZ, P1, !PT ;  /* 0x0000000516117c10 */ /* 0x000fe40008ffe4ff */
[----:B------:R-:W-:Y:S01]  /*12a0*/  IADD3 R18, P1, R21, UR4, RZ ;  /* 0x0000000415127c10 */ /* 0x000fe2000ff3e0ff */
[----:B------:R1:W-:Y:S01]  /*12b0*/  LDGSTS.E.BYPASS.128 [R93], desc[UR22][R14.64], !P0 ;  /* 0x000000000e5d7fae */ /* 0x0003e2000c101c56 */
[----:B------:R-:W-:Y:S01]  /*12c0*/  LEA R92, R6, UR6, 0x1 ;  /* 0x00000006065c7c11 */ /* 0x000fe2000f8e08ff */
[----:B------:R-:W-:Y:S01]  /*12d0*/  ULEA UR6, UR19, UR21, 0xc ;  /* 0x0000001513067291 */ /* 0x000fe2000f8e603f */
[----:B------:R-:W-:-:S03]  /*12e0*/  IADD3.X R19, R88, UR5, RZ, P1, !PT ;  /* 0x0000000558137c10 */ /* 0x000fc60008ffe4ff */
[----:B------:R2:W-:Y:S04]  /*12f0*/  LDGSTS.E.BYPASS.128 [R92], desc[UR22][R16.64], !P0 ;  /* 0x00000000105c7fae */ /* 0x0005e8000c101c56 */
[----:B------:R-:W0:Y:S01]  /*1300*/  LDGDEPBAR ;  /* 0x00000000000079af */ /* 0x000e220000000000 */
[----:B-1----:R-:W-:Y:S01]  /*1310*/  IADD3 R14, P1, R23, UR4, RZ ;  /* 0x00000004170e7c10 */ /* 0x002fe2000ff3e0ff */
[----:B------:R-:W-:Y:S01]  /*1320*/  UIADD3 UR4, UP0, UR4, 0x40, URZ ;  /* 0x0000004004047890 */ /* 0x000fe2000ff1e03f */
[----:B------:R-:W-:Y:S02]  /*1330*/  LEA R93, R4, UR6, 0x1 ;  /* 0x00000006045d7c11 */ /* 0x000fe4000f8e08ff */
[----:B------:R-:W-:Y:S01]  /*1340*/  IADD3.X R15, R89, UR5, RZ, P1, !PT ;  /* 0x00000005590f7c10 */ /* 0x000fe20008ffe4ff */
[----:B------:R-:W-:Y:S01]  /*1350*/  UIADD3.X UR5, URZ, UR5, URZ, UP0, !UPT ;  /* 0x000000053f057290 */ /* 0x000fe200087fe43f */
[----:B--2---:R-:W-:Y:S01]  /*1360*/  LEA R17, R2, UR6, 0x1 ;  /* 0x0000000602117c11 */ /* 0x004fe2000f8e08ff */
[----:B------:R-:W-:-:S04]  /*1370*/  UMOV UR6, UR20 ;  /* 0x0000001400067c82 */ /* 0x000fc80008000000 */
[----:B------:R1:W-:Y:S04]  /*1380*/  LDGSTS.E.BYPASS.128 [R17], desc[UR22][R18.64], !P0 ;  /* 0x0000000012117fae */ /* 0x0003e8000c101c56 */
[----:B------:R1:W-:Y:S01]  /*1390*/  LDGSTS.E.BYPASS.128 [R93], desc[UR22][R14.64], !P0 ;  /* 0x000000000e5d7fae */ /* 0x0003e2000c101c56 */
[----:B------:R-:W-:-:S03]  /*13a0*/  ISETP.GE.U32.AND P0, PT, R91, 0xbe0, PT ;  /* 0x00000be05b00780c */ /* 0x000fc60003f06070 */
[----:B------:R-:W0:Y:S10]  /*13b0*/  LDGDEPBAR ;  /* 0x00000000000079af */ /* 0x000e340000000000 */
[----:B-1----:R-:W-:Y:S05]  /*13c0*/  @!P0 BRA `(.L_x_0) ;  /* 0xfffffff800b88947 */ /* 0x002fea000383ffff */
[----:B------:R-:W1:Y:S01]  /*13d0*/  S2R R2, SR_TID.X ;  /* 0x0000000000027919 */ /* 0x000e620000002100 */
[----:B------:R-:W-:Y:S02]  /*13e0*/  WARPGROUP.DEPBAR.LE gsb0, 0x0 ;  /* 0x00008000000079c5 */ /* 0x000fe40000010000 */
[----:B------:R-:W-:-:S04]  /*13f0*/  DEPBAR.LE SB0, 0x0 ;  /* 0x000080000000791a */ /* 0x000fc80000000000 */
[----:B------:R-:W-:Y:S02]  /*1400*/  F2FP.BF16.F32.PACK_AB R42, R43, R42 ;  /* 0x0000002a2b2a723e */ /* 0x000fe400000010ff */
[----:B------:R-:W-:Y:S02]  /*1410*/  F2FP.BF16.F32.PACK_AB R56, R57, R56 ;  /* 0x000000383938723e */ /* 0x000fe400000010ff */
[----:B------:R-:W-:Y:S02]  /*1420*/  F2FP.BF16.F32.PACK_AB R58, R59, R58 ;  /* 0x0000003a3b3a723e */ /* 0x000fe400000010ff */
[----:B------:R-:W-:Y:S02]  /*1430*/  F2FP.BF16.F32.PACK_AB R60, R61, R60 ;  /* 0x0000003c3d3c723e */ /* 0x000fe400000010ff */
[----:B------:R-:W-:Y:S02]  /*1440*/  F2FP.BF16.F32.PACK_AB R62, R63, R62 ;  /* 0x0000003e3f3e723e */ /* 0x000fe400000010ff */
[----:B------:R-:W-:-:S02]  /*1450*/  F2FP.BF16.F32.PACK_AB R64, R65, R64 ;  /* 0x000000404140723e */ /* 0x000fc400000010ff */
[----:B------:R-:W-:Y:S02]  /*1460*/  F2FP.BF16.F32.PACK_AB R66, R67, R66 ;  /* 0x000000424342723e */ /* 0x000fe400000010ff */
[----:B------:R-:W-:Y:S02]  /*1470*/  F2FP.BF16.F32.PACK_AB R68, R69, R68 ;  /* 0x000000444544723e */ /* 0x000fe400000010ff */
[----:B------:R-:W-:Y:S02]  /*1480*/  F2FP.BF16.F32.PACK_AB R70, R71, R70 ;  /* 0x000000464746723e */ /* 0x000fe400000010ff */
[----:B------:R-:W-:Y:S02]  /*1490*/  F2FP.BF16.F32.PACK_AB R72, R73, R72 ;  /* 0x000000484948723e */ /* 0x000fe400000010ff */
[----:B------:R-:W-:Y:S02]  /*14a0*/  F2FP.BF16.F32.PACK_AB R74, R75, R74 ;  /* 0x0000004a4b4a723e */ /* 0x000fe400000010ff */
[----:B------:R-:W-:-:S02]  /*14b0*/  F2FP.BF16.F32.PACK_AB R76, R77, R76 ;  /* 0x0000004c4d4c723e */ /* 0x000fc400000010ff */
[----:B------:R-:W-:Y:S01]  /*14c0*/  F2FP.BF16.F32.PACK_AB R78, R79, R78 ;  /* 0x0000004e4f4e723e */ /* 0x000fe200000010ff */
[----:B-1----:R-:W-:Y:S01]  /*14d0*/  IMAD.SHL.U32 R88, R2, 0x8, RZ ;  /* 0x0000000802587824 */ /* 0x002fe200078e00ff */
[--C-:B------:R-:W-:Y:S02]  /*14e0*/  SHF.R.U32.HI R5, RZ, 0x5, R2.reuse ;  /* 0x00000005ff057819 */ /* 0x100fe40000011602 */
[----:B------:R-:W-:Y:S02]  /*14f0*/  SHF.R.U32.HI R8, RZ, 0x2, R2 ;  /* 0x00000002ff087819 */ /* 0x000fe40000011602 */
[----:B------:R-:W-:Y:S02]  /*1500*/  LOP3.LUT R5, R5, 0x3, RZ, 0xc0, !PT ;  /* 0x0000000305057812 */ /* 0x000fe400078ec0ff */
[----:B------:R-:W-:Y:S02]  /*1510*/  SGXT.U32 R8, R8, 0x3 ;  /* 0x000000030808781a */ /* 0x000fe40000000000 */
[----:B------:R-:W-:Y:S01]  /*1520*/  F2FP.BF16.F32.PACK_AB R80, R81, R80 ;  /* 0x000000505150723e */ /* 0x000fe200000010ff */
[----:B------:R-:W-:Y:S01]  /*1530*/  IMAD.SHL.U32 R9, R5, 0x10, RZ ;  /* 0x0000001005097824 */ /* 0x000fe200078e00ff */
[----:B------:R-:W-:Y:S01]  /*1540*/  F2FP.BF16.F32.PACK_AB R82, R83, R82 ;  /* 0x000000525352723e */ /* 0x000fe200000010ff */
[----:B------:R-:W-:Y:S01]  /*1550*/  IMAD.SHL.U32 R5, R5, 0x4, RZ ;  /* 0x0000000405057824 */ /* 0x000fe200078e00ff */
[----:B------:R-:W-:-:S02]  /*1560*/  F2FP.BF16.F32.PACK_AB R84, R85, R84 ;  /* 0x000000545554723e */ /* 0x000fc400000010ff */
[----:B------:R-:W-:Y:S01]  /*1570*/  LOP3.LUT R9, R9, R8, RZ, 0xfc, !PT ;  /* 0x0000000809097212 */ /* 0x000fe200078efcff */
[----:B------:R-:W-:Y:S01]  /*1580*/  IMAD.SHL.U32 R8, R2, 0x2, RZ ;  /* 0x0000000202087824 */ /* 0x000fe200078e00ff */
[----:B------:R-:W-:Y:S02]  /*1590*/  F2FP.BF16.F32.PACK_AB R86, R87, R86 ;  /* 0x000000565756723e */ /* 0x000fe400000010ff */
[----:B------:R-:W-:Y:S02]  /*15a0*/  SHF.R.U32.HI R10, RZ, 0x3, R2 ;  /* 0x00000003ff0a7819 */ /* 0x000fe40000011602 */
[----:B------:R-:W-:Y:S02]  /*15b0*/  LOP3.LUT R8, R8, 0x6, RZ, 0xc0, !PT ;  /* 0x0000000608087812 */ /* 0x000fe400078ec0ff */
[----:B------:R-:W-:Y:S02]  /*15c0*/  SGXT.U32 R2, R10, 0x2 ;  /* 0x000000020a02781a */ /* 0x000fe40000000000 */
[----:B------:R-:W-:Y:S01]  /*15d0*/  F2FP.BF16.F32.PACK_AB R20, R41, R40 ;  /* 0x000000282914723e */ /* 0x000fe200000010ff */
[----:B------:R-:W-:Y:S01]  /*15e0*/  IMAD R8, R9, 0x48, R8 ;  /* 0x0000004809087824 */ /* 0x000fe200078e0208 */
[----:B------:R-:W-:-:S02]  /*15f0*/  LOP3.LUT R5, R5, R2, RZ, 0xfc, !PT ;  /* 0x0000000205057212 */ /* 0x000fc400078efcff */
[----:B------:R-:W-:Y:S02]  /*1600*/  LOP3.LUT R2, R88, 0x38, RZ, 0xc0, !PT ;  /* 0x0000003858027812 */ /* 0x000fe400078ec0ff */
[----:B------:R-:W-:Y:S01]  /*1610*/  LEA R43, R8, UR18, 0x1 ;  /* 0x00000012082b7c11 */ /* 0x000fe2000f8e08ff */
[----:B------:R-:W-:Y:S01]  /*1620*/  BAR.SYNC.DEFER_BLOCKING 0x0 ;  /* 0x0000000000007b1d */ /* 0x000fe20000010000 */
[----:B------:R-:W-:Y:S01]  /*1630*/  F2FP.BF16.F32.PACK_AB R4, R29, R28 ;  /* 0x0000001c1d04723e */ /* 0x000fe200000010ff */
[----:B------:R-:W-:Y:S01]  /*1640*/  IMAD R2, R5, 0x48, R2 ;  /* 0x0000004805027824 */ /* 0x000fe200078e0202 */
[----:B------:R-:W-:Y:S02]  /*1650*/  F2FP.BF16.F32.PACK_AB R6, R31, R30 ;  /* 0x0000001e1f06723e */ /* 0x000fe400000010ff */
[----:B------:R-:W-:Y:S02]  /*1660*/  F2FP.BF16.F32.PACK_AB R16, R33, R32 ;  /* 0x000000202110723e */ /* 0x000fe400000010ff */
[----:B------:R-:W-:-:S02]  /*1670*/  LEA R40, R2, UR18, 0x1 ;  /* 0x0000001202287c11 */ /* 0x000fc4000f8e08ff */
[----:B------:R-:W-:Y:S02]  /*1680*/  F2FP.BF16.F32.PACK_AB R18, R35, R34 ;  /* 0x000000222312723e */ /* 0x000fe400000010ff */
[----:B------:R-:W-:Y:S02]  /*1690*/  F2FP.BF16.F32.PACK_AB R24, R25, R24 ;  /* 0x000000181918723e */ /* 0x000fe400000010ff */
[----:B------:R-:W-:Y:S02]  /*16a0*/  F2FP.BF16.F32.PACK_AB R26, R27, R26 ;  /* 0x0000001a1b1a723e */ /* 0x000fe400000010ff */
[----:B------:R-:W-:Y:S02]  /*16b0*/  F2FP.BF16.F32.PACK_AB R36, R37, R36 ;  /* 0x000000242524723e */ /* 0x000fe400000010ff */
[----:B------:R-:W-:Y:S02]  /*16c0*/  F2FP.BF16.F32.PACK_AB R38, R39, R38 ;  /* 0x000000262726723e */ /* 0x000fe400000010ff */
[----:B------:R-:W-:-:S02]  /*16d0*/  F2FP.BF16.F32.PACK_AB R44, R45, R44 ;  /* 0x0000002c2d2c723e */ /* 0x000fc400000010ff */
[----:B------:R-:W-:Y:S02]  /*16e0*/  F2FP.BF16.F32.PACK_AB R46, R47, R46 ;  /* 0x0000002e2f2e723e */ /* 0x000fe400000010ff */
[----:B------:R-:W-:Y:S01]  /*16f0*/  F2FP.BF16.F32.PACK_AB R48, R49, R48 ;  /* 0x000000303130723e */ /* 0x000fe200000010ff */
[----:B------:R-:W-:Y:S01]  /*1700*/  STS [R43], R56 ;  /* 0x000000382b007388 */ /* 0x000fe20000000800 */
[----:B------:R-:W-:Y:S02]  /*1710*/  F2FP.BF16.F32.PACK_AB R50, R51, R50 ;  /* 0x000000323332723e */ /* 0x000fe400000010ff */
[----:B------:R-:W-:Y:S01]  /*1720*/  F2FP.BF16.F32.PACK_AB R52, R53, R52 ;  /* 0x000000343534723e */ /* 0x000fe200000010ff */
[----:B------:R-:W-:Y:S01]  /*1730*/  STS [R43+0x480], R58 ;  /* 0x0004803a2b007388 */ /* 0x000fe20000000800 */
[----:B------:R-:W-:Y:S02]  /*1740*/  F2FP.BF16.F32.PACK_AB R54, R55, R54 ;  /* 0x000000363736723e */ /* 0x000fe400000010ff */
[----:B------:R-:W-:Y:S01]  /*1750*/  LOP3.LUT R2, R3, 0x38, R88, 0xf8, !PT ;  /* 0x0000003803027812 */ /* 0x000fe200078ef858 */
[----:B------:R-:W-:Y:S01]  /*1760*/  STS [R43+0x10], R60 ;  /* 0x0000103c2b007388 */ /* 0x000fe20000000800 */
[----:B------:R-:W-:-:S02]  /*1770*/  LOP3.LUT R3, R7, 0x10, RZ, 0xfc, !PT ;  /* 0x0000001007037812 */ /* 0x000fc400078efcff */
[----:B------:R-:W-:Y:S01]  /*1780*/  ISETP.GE.AND P0, PT, R2, 0xc00, PT ;  /* 0x00000c000200780c */ /* 0x000fe20003f06270 */
[----:B------:R-:W-:Y:S01]  /*1790*/  STS [R43+0x490], R62 ;  /* 0x0004903e2b007388 */ /* 0x000fe20000000800 */
[C---:B------:R-:W-:Y:S02]  /*17a0*/  LOP3.LUT R37, R7.reuse, 0x20, RZ, 0xfc, !PT ;  /* 0x0000002007257812 */ /* 0x040fe400078efcff */
[CC--:B------:R-:W-:Y:S01]  /*17b0*/  ISETP.LT.AND P1, PT, R7.reuse, R0.reuse, !P0 ;  /* 0x000000000700720c */ /* 0x0c0fe20004721270 */
[----:B------:R-:W-:Y:S01]  /*17c0*/  STS [R43+0x20], R64 ;  /* 0x000020402b007388 */ /* 0x000fe20000000800 */
[C---:B------:R-:W-:Y:S02]  /*17d0*/  LOP3.LUT R39, R7.reuse, 0x30, RZ, 0xfc, !PT ;  /* 0x0000003007277812 */ /* 0x040fe400078efcff */
[----:B------:R-:W-:Y:S01]  /*17e0*/  LOP3.LUT R41, R7, 0x40, RZ, 0xfc, !PT ;  /* 0x0000004007297812 */ /* 0x000fe200078efcff */
[----:B------:R-:W-:Y:S01]  /*17f0*/  STS [R43+0x4a0], R66 ;  /* 0x0004a0422b007388 */ /* 0x000fe20000000800 */
[----:B------:R-:W-:-:S02]  /*1800*/  ISETP.LT.AND P6, PT, R3, R0, !P0 ;  /* 0x000000000300720c */ /* 0x000fc400047c1270 */
[-C--:B------:R-:W-:Y:S01]  /*1810*/  ISETP.LT.AND P5, PT, R37, R0.reuse, !P0 ;  /* 0x000000002500720c */ /* 0x080fe200047a1270 */
[----:B------:R-:W-:Y:S01]  /*1820*/  STS [R43+0x30], R68 ;  /* 0x000030442b007388 */ /* 0x000fe20000000800 */
[-C--:B------:R-:W-:Y:S02]  /*1830*/  ISETP.LT.AND P4, PT, R39, R0.reuse, !P0 ;  /* 0x000000002700720c */ /* 0x080fe40004781270 */
[----:B------:R-:W-:Y:S01]  /*1840*/  LOP3.LUT R37, R7, 0x50, RZ, 0xfc, !PT ;  /* 0x0000005007257812 */ /* 0x000fe200078efcff */
[----:B------:R-:W-:Y:S01]  /*1850*/  STS [R43+0x4b0], R70 ;  /* 0x0004b0462b007388 */ /* 0x000fe20000000800 */
[----:B------:R-:W-:Y:S02]  /*1860*/  ISETP.LT.AND P3, PT, R41, R0, !P0 ;  /* 0x000000002900720c */ /* 0x000fe40004761270 */
[C---:B------:R-:W-:Y:S01]  /*1870*/  LOP3.LUT R39, R7.reuse, 0x60, RZ, 0xfc, !PT ;  /* 0x0000006007277812 */ /* 0x040fe200078efcff */
[----:B------:R-:W-:Y:S01]  /*1880*/  STS [R43+0x40], R72 ;  /* 0x000040482b007388 */ /* 0x000fe20000000800 */
[----:B------:R-:W-:-:S02]  /*1890*/  LOP3.LUT R41, R7, 0x70, RZ, 0xfc, !PT ;  /* 0x0000007007297812 */ /* 0x000fc400078efcff */
[----:B------:R-:W-:Y:S01]  /*18a0*/  ISETP.LT.AND P2, PT, R37, R0, !P0 ;  /* 0x000000002500720c */ /* 0x000fe20004741270 */
[----:B------:R-:W-:Y:S04]  /*18b0*/  STS [R43+0x4c0], R74 ;  /* 0x0004c04a2b007388 */ /* 0x000fe80000000800 */
[----:B------:R-:W-:Y:S04]  /*18c0*/  STS [R43+0x50], R76 ;  /* 0x0000504c2b007388 */ /* 0x000fe80000000800 */
[----:B------:R-:W-:Y:S04]  /*18d0*/  STS [R43+0x4d0], R78 ;  /* 0x0004d04e2b007388 */ /* 0x000fe80000000800 */
[----:B------:R-:W-:Y:S04]  /*18e0*/  STS [R43+0x60], R80 ;  /* 0x000060502b007388 */ /* 0x000fe80000000800 */
[----:B------:R-:W-:Y:S04]  /*18f0*/  STS [R43+0x4e0], R82 ;  /* 0x0004e0522b007388 */ /* 0x000fe80000000800 */
[----:B------:R-:W-:Y:S04]  /*1900*/  STS [R43+0x70], R84 ;  /* 0x000070542b007388 */ /* 0x000fe80000000800 */
[----:B------:R-:W-:Y:S01]  /*1910*/  STS [R43+0x4f0], R86 ;  /* 0x0004f0562b007388 */ /* 0x000fe20000000800 */
[----:B------:R-:W-:Y:S06]  /*1920*/  BAR.SYNC.DEFER_BLOCKING 0x0 ;  /* 0x0000000000007b1d */ /* 0x000fec0000010000 */
[----:B------:R-:W1:Y:S04]  /*1930*/  LDS.128 R32, [R40] ;  /* 0x0000000028207984 */ /* 0x000e680000000c00 */
[----:B------:R-:W2:Y:S04]  /*1940*/  LDS.128 R28, [R40+0x900] ;  /* 0x00090000281c7984 */ /* 0x000ea80000000c00 */
[----:B------:R-:W3:Y:S04]  /*1950*/  LDS.128 R12, [R40+0x1200] ;  /* 0x00120000280c7984 */ /* 0x000ee80000000c00 */
[----:B------:R-:W4:Y:S01]  /*1960*/  LDS.128 R8, [R40+0x1b00] ;  /* 0x001b000028087984 */ /* 0x000f220000000c00 */
[----:B------:R-:W-:Y:S06]  /*1970*/  BAR.SYNC.DEFER_BLOCKING 0x0 ;  /* 0x0000000000007b1d */ /* 0x000fec0000010000 */
[----:B------:R-:W-:Y:S04]  /*1980*/  STS [R43], R24 ;  /* 0x000000182b007388 */ /* 0x000fe80000000800 */
[----:B------:R-:W-:Y:S04]  /*1990*/  STS [R43+0x480], R26 ;  /* 0x0004801a2b007388 */ /* 0x000fe80000000800 */
[----:B------:R5:W-:Y:S04]  /*19a0*/  STS [R43+0x10], R4 ;  /* 0x000010042b007388 */ /* 0x000be80000000800 */
[----:B------:R-:W-:Y:S04]  /*19b0*/  STS [R43+0x490], R6 ;  /* 0x000490062b007388 */ /* 0x000fe80000000800 */
[----:B------:R-:W-:Y:S01]  /*19c0*/  STS [R43+0x20], R16 ;  /* 0x000020102b007388 */ /* 0x000fe20000000800 */
[----:B-----5:R-:W5:Y:S03]  /*19d0*/  LDC.64 R4, c[0x0][0x220] ;  /* 0x00008800ff047b82 */ /* 0x020f660000000a00 */
[----:B------:R-:W-:Y:S04]  /*19e0*/  STS [R43+0x4a0], R18 ;  /* 0x0004a0122b007388 */ /* 0x000fe80000000800 */
        /* <DEDUP_REMOVED lines=9> */
[----:B------:R1:W-:Y:S01]  /*1a80*/  STS [R43+0x4f0], R54 ;  /* 0x0004f0362b007388 */ /* 0x0003e20000000800 */
[----:B------:R-:W-:Y:S01]  /*1a90*/  BAR.SYNC.DEFER_BLOCKING 0x0 ;  /* 0x0000000000007b1d */ /* 0x000fe20000010000 */
[----:B-1----:R-:W-:-:S04]  /*1aa0*/  IMAD R43, R7, 0xc00, R2 ;  /* 0x00000c00072b7824 */ /* 0x002fc800078e0202 */
[----:B-----5:R-:W-:-:S04]  /*1ab0*/  IMAD.WIDE R2, R43, 0x2, R4 ;  /* 0x000000022b027825 */ /* 0x020fc800078e0204 */
[C---:B------:R-:W-:Y:S02]  /*1ac0*/  VIADD R45, R43.reuse, 0xc000 ;  /* 0x0000c0002b2d7836 */ /* 0x040fe40000000000 */
[----:B------:R-:W-:Y:S02]  /*1ad0*/  VIADD R37, R43, 0x18000 ;  /* 0x000180002b257836 */ /* 0x000fe40000000000 */
[----:B------:R-:W-:-:S04]  /*1ae0*/  IMAD.WIDE R6, R45, 0x2, R4 ;  /* 0x000000022d067825 */ /* 0x000fc800078e0204 */
[C---:B------:R-:W-:Y:S01]  /*1af0*/  VIADD R45, R43.reuse, 0x3c000 ;  /* 0x0003c0002b2d7836 */ /* 0x040fe20000000000 */
[----:B------:R-:W1:Y:S01]  /*1b00*/  LDS.128 R24, [R40] ;  /* 0x0000000028187984 */ /* 0x000e620000000c00 */
[----:B------:R-:W-:Y:S02]  /*1b10*/  VIADD R47, R43, 0x48000 ;  /* 0x000480002b2f7836 */ /* 0x000fe40000000000 */
[--C-:B------:R-:W-:Y:S01]  /*1b20*/  IMAD.WIDE R36, R37, 0x2, R4.reuse ;  /* 0x0000000225247825 */ /* 0x100fe200078e0204 */
[----:B------:R-:W5:Y:S04]  /*1b30*/  LDS.128 R20, [R40+0x900] ;  /* 0x0009000028147984 */ /* 0x000f680000000c00 */
[----:B------:R-:W5:Y:S04]  /*1b40*/  LDS.128 R16, [R40+0x1200] ;  /* 0x0012000028107984 */ /* 0x000f680000000c00 */
[----:B------:R4:W-:Y:S01]  /*1b50*/  @P1 STG.E.128 desc[UR22][R2.64], R32 ;  /* 0x0000002002001986 */ /* 0x0009e2000c101d16 */
[-C--:B------:R-:W-:Y:S01]  /*1b60*/  ISETP.LT.AND P1, PT, R39, R0.reuse, !P0 ;  /* 0x000000002700720c */ /* 0x080fe20004721270 */
[----:B------:R-:W-:Y:S01]  /*1b70*/  VIADD R39, R43, 0x24000 ;  /* 0x000240002b277836 */ /* 0x000fe20000000000 */
[----:B------:R-:W-:Y:S01]  /*1b80*/  ISETP.LT.AND P0, PT, R41, R0, !P0 ;  /* 0x000000002900720c */ /* 0x000fe20004701270 */
[----:B------:R-:W-:Y:S01]  /*1b90*/  VIADD R41, R43, 0x30000 ;  /* 0x000300002b297836 */ /* 0x000fe20000000000 */
[----:B--2---:R2:W-:Y:S01]  /*1ba0*/  @P6 STG.E.128 desc[UR22][R6.64], R28 ;  /* 0x0000001c06006986 */ /* 0x0045e2000c101d16 */
[----:B------:R-:W-:-:S03]  /*1bb0*/  IMAD.WIDE R38, R39, 0x2, R4 ;  /* 0x0000000227267825 */ /* 0x000fc600078e0204 */
[----:B---3--:R2:W-:Y:S04]  /*1bc0*/  @P5 STG.E.128 desc[UR22][R36.64], R12 ;  /* 0x0000000c24005986 */ /* 0x0085e8000c101d16 */
[----:B----4-:R2:W-:Y:S01]  /*1bd0*/  @P4 STG.E.128 desc[UR22][R38.64], R8 ;  /* 0x0000000826004986 */ /* 0x0105e2000c101d16 */
[----:B------:R-:W-:-:S04]  /*1be0*/  IMAD.WIDE R2, R41, 0x2, R4 ;  /* 0x0000000229027825 */ /* 0x000fc800078e0204 */
[----:B------:R-:W-:-:S04]  /*1bf0*/  IMAD.WIDE R32, R45, 0x2, R4 ;  /* 0x000000022d207825 */ /* 0x000fc800078e0204 */
[----:B------:R-:W-:Y:S01]  /*1c00*/  IMAD.WIDE R34, R47, 0x2, R4 ;  /* 0x000000022f227825 */ /* 0x000fe200078e0204 */
[----:B-1----:R2:W-:Y:S04]  /*1c10*/  @P3 STG.E.128 desc[UR22][R2.64], R24 ;  /* 0x0000001802003986 */ /* 0x0025e8000c101d16 */
[----:B-----5:R2:W-:Y:S04]  /*1c20*/  @P2 STG.E.128 desc[UR22][R32.64], R20 ;  /* 0x0000001420002986 */ /* 0x0205e8000c101d16 */
[----:B------:R2:W-:Y:S01]  /*1c30*/  @P1 STG.E.128 desc[UR22][R34.64], R16 ;  /* 0x0000001022001986 */ /* 0x0005e2000c101d16 */
[----:B------:R-:W-:Y:S05]  /*1c40*/  @!P0 EXIT ;  /* 0x000000000000894d */ /* 0x000fea0003800000 */
[----:B--2---:R-:W1:Y:S01]  /*1c50*/  LDS.128 R8, [R40+0x1b00] ;  /* 0x001b000028087984 */ /* 0x004e620000000c00 */
[----:B------:R-:W-:-:S04]  /*1c60*/  VIADD R43, R43, 0x54000 ;  /* 0x000540002b2b7836 */ /* 0x000fc80000000000 */
[----:B------:R-:W-:-:S05]  /*1c70*/  IMAD.WIDE R4, R43, 0x2, R4 ;  /* 0x000000022b047825 */ /* 0x000fca00078e0204 */
[----:B-1----:R-:W-:Y:S01]  /*1c80*/  STG.E.128 desc[UR22][R4.64], R8 ;  /* 0x0000000804007986 */ /* 0x002fe2000c101d16 */
[----:B------:R-:W-:Y:S05]  /*1c90*/  EXIT ;  /* 0x000000000000794d */ /* 0x000fea0003800000 */
.L_x_1:
[----:B------:R-:W-:-:S00]  /*1ca0*/  BRA `(.L_x_1) ;  /* 0xfffffffc00fc7947 */ /* 0x000fc0000383ffff */
[----:B------:R-:W-:-:S00]  /*1cb0*/  NOP ;  /* 0x0000000000007918 */ /* 0x000fc00000000000 */
        /* <DEDUP_REMOVED lines=12> */
.L_x_2:


//--------------------- .nv.shared.triton_mm      --------------------------
	.section	.nv.shared.triton_mm,"aw",@nobits
	.sectionflags	@""
	.align	16
	.zero		1024


//--------------------- .nv.constant0.triton_mm   --------------------------
	.section	.nv.constant0.triton_mm,"a",@progbits
	.sectionflags	@""
	.align	4
.nv.constant0.triton_mm:
	.zero		560
